//
// Generated by NVIDIA NVVM Compiler
//
// Compiler Build ID: CL-36424714
// Cuda compilation tools, release 13.0, V13.0.88
// Based on NVVM 20.0.0
//

.version 9.0
.target sm_100
.address_size 64

.global .align 1 .b8 arr[98304];

.entry _Z19l1_ld_hammer_kernelv()
{
	.reg .pred 	%p<3>;
	.reg .b32 	%r<30>;
	.reg .b64 	%rd<90>;
	.reg .b64 	%fd<87>;

	mov.u32 	%r1, %tid.x;
	shl.b32 	%r7, %r1, 3;
	add.s32 	%r8, %r7, 4864;
	cvt.u64.u32 	%rd18, %r8;
	and.b64  	%rd1, %rd18, 5112;
	add.s32 	%r9, %r7, 4608;
	cvt.u64.u32 	%rd19, %r9;
	and.b64  	%rd2, %rd19, 5112;
	add.s32 	%r10, %r7, 4352;
	cvt.u64.u32 	%rd20, %r10;
	and.b64  	%rd3, %rd20, 5112;
	cvt.u64.u32 	%rd21, %r7;
	and.b64  	%rd22, %rd21, 5112;
	xor.b64  	%rd4, %rd22, 4096;
	add.s32 	%r11, %r7, 3840;
	cvt.u64.u32 	%rd23, %r11;
	and.b64  	%rd5, %rd23, 5112;
	add.s32 	%r12, %r7, 3072;
	cvt.u64.u32 	%rd24, %r12;
	and.b64  	%rd6, %rd24, 5112;
	add.s32 	%r13, %r7, 2816;
	cvt.u64.u32 	%rd25, %r13;
	and.b64  	%rd7, %rd25, 5112;
	add.s32 	%r14, %r7, 2560;
	cvt.u64.u32 	%rd26, %r14;
	and.b64  	%rd8, %rd26, 5112;
	add.s32 	%r15, %r7, 2304;
	cvt.u64.u32 	%rd27, %r15;
	and.b64  	%rd9, %rd27, 5112;
	add.s32 	%r16, %r7, 2048;
	cvt.u64.u32 	%rd28, %r16;
	and.b64  	%rd10, %rd28, 5112;
	add.s32 	%r17, %r7, 1792;
	cvt.u64.u32 	%rd29, %r17;
	and.b64  	%rd11, %rd29, 5112;
	add.s32 	%r18, %r7, 1280;
	cvt.u64.u32 	%rd30, %r18;
	and.b64  	%rd12, %rd30, 5112;
	add.s32 	%r19, %r7, 1024;
	cvt.u64.u32 	%rd31, %r19;
	and.b64  	%rd13, %rd31, 5112;
	add.s32 	%r20, %r7, 768;
	cvt.u64.u32 	%rd32, %r20;
	and.b64  	%rd14, %rd32, 5112;
	add.s32 	%r21, %r7, 256;
	cvt.u64.u32 	%rd33, %r21;
	and.b64  	%rd15, %rd33, 5112;
	mov.b32 	%r28, 0;
	mov.f64 	%fd86, 0d0000000000000000;
	add.s32 	%r24, %r7, 512;
$L__BB0_1:
	mov.u64 	%rd35, arr;
	cvta.global.u64 	%rd89, %rd35;
	mov.b32 	%r29, 0;
$L__BB0_2:
	cvt.u64.u32 	%rd76, %r7;
	and.b64  	%rd77, %rd76, 5112;
	add.s64 	%rd36, %rd89, %rd77;
	// begin inline asm
	{	
.reg .f64 val;
	ld.global.ca.f64 val, [%rd36];
	add.f64 %fd86, val, %fd86;
	}
	// end inline asm
	add.s64 	%rd37, %rd89, %rd15;
	// begin inline asm
	{	
.reg .f64 val;
	ld.global.ca.f64 val, [%rd37];
	add.f64 %fd86, val, %fd86;
	}
	// end inline asm
	cvt.u64.u32 	%rd78, %r24;
	and.b64  	%rd79, %rd78, 5112;
	add.s64 	%rd38, %rd89, %rd79;
	// begin inline asm
	{	
.reg .f64 val;
	ld.global.ca.f64 val, [%rd38];
	add.f64 %fd86, val, %fd86;
	}
	// end inline asm
	add.s64 	%rd39, %rd89, %rd14;
	// begin inline asm
	{	
.reg .f64 val;
	ld.global.ca.f64 val, [%rd39];
	add.f64 %fd86, val, %fd86;
	}
	// end inline asm
	add.s64 	%rd40, %rd89, %rd13;
	// begin inline asm
	{	
.reg .f64 val;
	ld.global.ca.f64 val, [%rd40];
	add.f64 %fd86, val, %fd86;
	}
	// end inline asm
	add.s64 	%rd41, %rd89, %rd12;
	// begin inline asm
	{	
.reg .f64 val;
	ld.global.ca.f64 val, [%rd41];
	add.f64 %fd86, val, %fd86;
	}
	// end inline asm
	add.s32 	%r25, %r7, 1536;
	cvt.u64.u32 	%rd80, %r25;
	and.b64  	%rd81, %rd80, 5112;
	add.s64 	%rd42, %rd89, %rd81;
	// begin inline asm
	{	
.reg .f64 val;
	ld.global.ca.f64 val, [%rd42];
	add.f64 %fd86, val, %fd86;
	}
	// end inline asm
	add.s64 	%rd43, %rd89, %rd11;
	// begin inline asm
	{	
.reg .f64 val;
	ld.global.ca.f64 val, [%rd43];
	add.f64 %fd86, val, %fd86;
	}
	// end inline asm
	add.s64 	%rd44, %rd89, %rd10;
	// begin inline asm
	{	
.reg .f64 val;
	ld.global.ca.f64 val, [%rd44];
	add.f64 %fd86, val, %fd86;
	}
	// end inline asm
	add.s64 	%rd45, %rd89, %rd9;
	// begin inline asm
	{	
.reg .f64 val;
	ld.global.ca.f64 val, [%rd45];
	add.f64 %fd86, val, %fd86;
	}
	// end inline asm
	add.s64 	%rd46, %rd89, %rd8;
	// begin inline asm
	{	
.reg .f64 val;
	ld.global.ca.f64 val, [%rd46];
	add.f64 %fd86, val, %fd86;
	}
	// end inline asm
	add.s64 	%rd47, %rd89, %rd7;
	// begin inline asm
	{	
.reg .f64 val;
	ld.global.ca.f64 val, [%rd47];
	add.f64 %fd86, val, %fd86;
	}
	// end inline asm
	add.s64 	%rd48, %rd89, %rd6;
	// begin inline asm
	{	
.reg .f64 val;
	ld.global.ca.f64 val, [%rd48];
	add.f64 %fd86, val, %fd86;
	}
	// end inline asm
	add.s32 	%r26, %r7, 3328;
	cvt.u64.u32 	%rd82, %r26;
	and.b64  	%rd83, %rd82, 5112;
	add.s64 	%rd49, %rd89, %rd83;
	// begin inline asm
	{	
.reg .f64 val;
	ld.global.ca.f64 val, [%rd49];
	add.f64 %fd86, val, %fd86;
	}
	// end inline asm
	add.s32 	%r27, %r7, 3584;
	cvt.u64.u32 	%rd84, %r27;
	and.b64  	%rd85, %rd84, 5112;
	add.s64 	%rd50, %rd89, %rd85;
	// begin inline asm
	{	
.reg .f64 val;
	ld.global.ca.f64 val, [%rd50];
	add.f64 %fd86, val, %fd86;
	}
	// end inline asm
	add.s64 	%rd51, %rd89, %rd5;
	// begin inline asm
	{	
.reg .f64 val;
	ld.global.ca.f64 val, [%rd51];
	add.f64 %fd86, val, %fd86;
	}
	// end inline asm
	add.s64 	%rd52, %rd89, %rd4;
	// begin inline asm
	{	
.reg .f64 val;
	ld.global.ca.f64 val, [%rd52];
	add.f64 %fd86, val, %fd86;
	}
	// end inline asm
	add.s64 	%rd53, %rd89, %rd3;
	// begin inline asm
	{	
.reg .f64 val;
	ld.global.ca.f64 val, [%rd53];
	add.f64 %fd86, val, %fd86;
	}
	// end inline asm
	add.s64 	%rd54, %rd89, %rd2;
	// begin inline asm
	{	
.reg .f64 val;
	ld.global.ca.f64 val, [%rd54];
	add.f64 %fd86, val, %fd86;
	}
	// end inline asm
	add.s64 	%rd55, %rd89, %rd1;
	// begin inline asm
	{	
.reg .f64 val;
	ld.global.ca.f64 val, [%rd55];
	add.f64 %fd86, val, %fd86;
	}
	// end inline asm
	add.s64 	%rd56, %rd36, 256;
	// begin inline asm
	{	
.reg .f64 val;
	ld.global.ca.f64 val, [%rd56];
	add.f64 %fd86, val, %fd86;
	}
	// end inline asm
	add.s64 	%rd57, %rd37, 256;
	// begin inline asm
	{	
.reg .f64 val;
	ld.global.ca.f64 val, [%rd57];
	add.f64 %fd86, val, %fd86;
	}
	// end inline asm
	add.s64 	%rd58, %rd38, 256;
	// begin inline asm
	{	
.reg .f64 val;
	ld.global.ca.f64 val, [%rd58];
	add.f64 %fd86, val, %fd86;
	}
	// end inline asm
	add.s64 	%rd59, %rd39, 256;
	// begin inline asm
	{	
.reg .f64 val;
	ld.global.ca.f64 val, [%rd59];
	add.f64 %fd86, val, %fd86;
	}
	// end inline asm
	add.s64 	%rd60, %rd40, 256;
	// begin inline asm
	{	
.reg .f64 val;
	ld.global.ca.f64 val, [%rd60];
	add.f64 %fd86, val, %fd86;
	}
	// end inline asm
	add.s64 	%rd61, %rd41, 256;
	// begin inline asm
	{	
.reg .f64 val;
	ld.global.ca.f64 val, [%rd61];
	add.f64 %fd86, val, %fd86;
	}
	// end inline asm
	add.s64 	%rd62, %rd42, 256;
	// begin inline asm
	{	
.reg .f64 val;
	ld.global.ca.f64 val, [%rd62];
	add.f64 %fd86, val, %fd86;
	}
	// end inline asm
	add.s64 	%rd63, %rd43, 256;
	// begin inline asm
	{	
.reg .f64 val;
	ld.global.ca.f64 val, [%rd63];
	add.f64 %fd86, val, %fd86;
	}
	// end inline asm
	add.s64 	%rd64, %rd44, 256;
	// begin inline asm
	{	
.reg .f64 val;
	ld.global.ca.f64 val, [%rd64];
	add.f64 %fd86, val, %fd86;
	}
	// end inline asm
	add.s64 	%rd65, %rd45, 256;
	// begin inline asm
	{	
.reg .f64 val;
	ld.global.ca.f64 val, [%rd65];
	add.f64 %fd86, val, %fd86;
	}
	// end inline asm
	add.s64 	%rd66, %rd46, 256;
	// begin inline asm
	{	
.reg .f64 val;
	ld.global.ca.f64 val, [%rd66];
	add.f64 %fd86, val, %fd86;
	}
	// end inline asm
	add.s64 	%rd67, %rd47, 256;
	// begin inline asm
	{	
.reg .f64 val;
	ld.global.ca.f64 val, [%rd67];
	add.f64 %fd86, val, %fd86;
	}
	// end inline asm
	add.s64 	%rd68, %rd48, 256;
	// begin inline asm
	{	
.reg .f64 val;
	ld.global.ca.f64 val, [%rd68];
	add.f64 %fd86, val, %fd86;
	}
	// end inline asm
	add.s64 	%rd69, %rd49, 256;
	// begin inline asm
	{	
.reg .f64 val;
	ld.global.ca.f64 val, [%rd69];
	add.f64 %fd86, val, %fd86;
	}
	// end inline asm
	add.s64 	%rd70, %rd50, 256;
	// begin inline asm
	{	
.reg .f64 val;
	ld.global.ca.f64 val, [%rd70];
	add.f64 %fd86, val, %fd86;
	}
	// end inline asm
	add.s64 	%rd71, %rd51, 256;
	// begin inline asm
	{	
.reg .f64 val;
	ld.global.ca.f64 val, [%rd71];
	add.f64 %fd86, val, %fd86;
	}
	// end inline asm
	add.s64 	%rd72, %rd52, 256;
	// begin inline asm
	{	
.reg .f64 val;
	ld.global.ca.f64 val, [%rd72];
	add.f64 %fd86, val, %fd86;
	}
	// end inline asm
	add.s64 	%rd73, %rd53, 256;
	// begin inline asm
	{	
.reg .f64 val;
	ld.global.ca.f64 val, [%rd73];
	add.f64 %fd86, val, %fd86;
	}
	// end inline asm
	add.s64 	%rd74, %rd54, 256;
	// begin inline asm
	{	
.reg .f64 val;
	ld.global.ca.f64 val, [%rd74];
	add.f64 %fd86, val, %fd86;
	}
	// end inline asm
	add.s64 	%rd75, %rd55, 256;
	// begin inline asm
	{	
.reg .f64 val;
	ld.global.ca.f64 val, [%rd75];
	add.f64 %fd86, val, %fd86;
	}
	// end inline asm
	add.s64 	%rd89, %rd89, 512;
	add.s32 	%r4, %r29, 1280;
	setp.lt.u32 	%p1, %r29, 11008;
	mov.u32 	%r29, %r4;
	@%p1 bra 	$L__BB0_2;
	add.s32 	%r28, %r28, 1;
	setp.ne.s32 	%p2, %r28, 6000000;
	@%p2 bra 	$L__BB0_1;
	mul.wide.u32 	%rd86, %r1, 8;
	mov.u64 	%rd87, arr;
	add.s64 	%rd88, %rd87, %rd86;
	st.global.f64 	[%rd88], %fd86;
	ret;

}


// ===== COMPILED SASS (sm_100) =====

	.target	sm_100

	.elftype	@"ET_EXEC"


//--------------------- .note.nv.tkinfo           --------------------------
	.section	.note.nv.tkinfo,"",@"SHT_NOTE"
	.sectionflags	@"SHF_NOTE_NV_TKINFO"
	.tkinfo
        /*0018*/ 	.word	0x00000002
        /*0030*/ 	.string	""
        /*0030*/ 	.string	"ptxas"
        /*0030*/ 	.string	"Cuda compilation tools, release 13.0, V13.0.88"
        /*0030*/ 	.string	"Build cuda_13.0.r13.0/compiler.36424714_0"
        /*0030*/ 	.string	"-arch sm_100 -m 64 "



//--------------------- .note.nv.cuinfo           --------------------------
	.section	.note.nv.cuinfo,"",@"SHT_NOTE"
	.sectionflags	@"SHF_NOTE_NV_CUINFO"
        /*0018*/ 	.short	0x0002
        /*001a*/ 	.short	0x0064
        /*001c*/ 	.short	0x0082
	.zero		2


//--------------------- .nv.info                  --------------------------
	.section	.nv.info,"",@"SHT_CUDA_INFO"
	.align	4


	//----- nvinfo : EIATTR_REGCOUNT
	.align		4
        /*0000*/ 	.byte	0x04, 0x2f
        /*0002*/ 	.short	(.L_2 - .L_1)
	.align		4
.L_1:
        /*0004*/ 	.word	index@(_Z19l1_ld_hammer_kernelv)
        /*0008*/ 	.word	0x00000038


	//----- nvinfo : EIATTR_FRAME_SIZE
	.align		4
.L_2:
        /*000c*/ 	.byte	0x04, 0x11
        /*000e*/ 	.short	(.L_4 - .L_3)
	.align		4
.L_3:
        /*0010*/ 	.word	index@(_Z19l1_ld_hammer_kernelv)
        /*0014*/ 	.word	0x00000000


	//----- nvinfo : EIATTR_MIN_STACK_SIZE
	.align		4
.L_4:
        /*0018*/ 	.byte	0x04, 0x12
        /*001a*/ 	.short	(.L_6 - .L_5)
	.align		4
.L_5:
        /*001c*/ 	.word	index@(_Z19l1_ld_hammer_kernelv)
        /*0020*/ 	.word	0x00000000
.L_6:


//--------------------- .nv.compat                --------------------------
	.section	.nv.compat,"",@"SHT_CUDA_COMPAT_INFO"
	.align	4
        /*0000*/ 	.byte	0x02, 0x09, 0x00, 0x00, 0x02, 0x02, 0x01, 0x00, 0x02, 0x05, 0x05, 0x00, 0x03, 0x07, 0x01, 0x01
        /*0010*/ 	.byte	0x02, 0x03, 0x00, 0x00, 0x02, 0x06, 0x01, 0x00, 0x04, 0x0b, 0x08, 0x00, 0x01, 0x00, 0x00, 0x00
        /*0020*/ 	.byte	0x00, 0x00, 0x00, 0x00


//--------------------- .nv.info._Z19l1_ld_hammer_kernelv --------------------------
	.section	.nv.info._Z19l1_ld_hammer_kernelv,"",@"SHT_CUDA_INFO"
	.sectionflags	@""
	.align	4


	//----- nvinfo : EIATTR_CUDA_API_VERSION
	.align		4
        /*0000*/ 	.byte	0x04, 0x37
        /*0002*/ 	.short	(.L_8 - .L_7)
.L_7:
        /*0004*/ 	.word	0x00000082


	//----- nvinfo : EIATTR_SPARSE_MMA_MASK
	.align		4
.L_8:
        /*0008*/ 	.byte	0x03, 0x50
        /*000a*/ 	.short	0x0000


	//----- nvinfo : EIATTR_MAXREG_COUNT
	.align		4
        /*000c*/ 	.byte	0x03, 0x1b
        /*000e*/ 	.short	0x00ff


	//----- nvinfo : EIATTR_MERCURY_ISA_VERSION
	.align		4
        /*0010*/ 	.byte	0x03, 0x5f
        /*0012*/ 	.short	0x0101


	//----- nvinfo : EIATTR_VRC_CTA_INIT_COUNT
	.align		4
        /*0014*/ 	.byte	0x02, 0x4a
	.zero		1
	.zero		1


	//----- nvinfo : EIATTR_EXIT_INSTR_OFFSETS
	.align		4
        /*0018*/ 	.byte	0x04, 0x1c
        /*001a*/ 	.short	(.L_10 - .L_9)


	//   ....[0]....
.L_9:
        /*001c*/ 	.word	0x00000b20


	//----- nvinfo : EIATTR_SW_WAR
	.align		4
.L_10:
        /*0020*/ 	.byte	0x04, 0x36
        /*0022*/ 	.short	(.L_12 - .L_11)
.L_11:
        /*0024*/ 	.word	0x00000008
.L_12:


//--------------------- .nv.callgraph             --------------------------
	.section	.nv.callgraph,"",@"SHT_CUDA_CALLGRAPH"
	.align	4
	.sectionentsize	8
	.align		4
        /*0000*/ 	.word	0x00000000
	.align		4
        /*0004*/ 	.word	0xffffffff
	.align		4
        /*0008*/ 	.word	0x00000000
	.align		4
        /*000c*/ 	.word	0xfffffffe
	.align		4
        /*0010*/ 	.word	0x00000000
	.align		4
        /*0014*/ 	.word	0xfffffffd
	.align		4
        /*0018*/ 	.word	0x00000000
	.align		4
        /*001c*/ 	.word	0xfffffffc


//--------------------- .nv.constant4             --------------------------
	.section	.nv.constant4,"a",@progbits
	.align	8
	.align		8
.nv.constant4:
        /*0000*/ 	.dword	arr


//--------------------- .text._Z19l1_ld_hammer_kernelv --------------------------
	.section	.text._Z19l1_ld_hammer_kernelv,"ax",@progbits
	.align	128
.text._Z19l1_ld_hammer_kernelv:
        .type           _Z19l1_ld_hammer_kernelv,@function
        .size           _Z19l1_ld_hammer_kernelv,(.L_x_3 - _Z19l1_ld_hammer_kernelv)
        .other          _Z19l1_ld_hammer_kernelv,@"STO_CUDA_ENTRY STV_DEFAULT"
_Z19l1_ld_hammer_kernelv:
[----:B------:R-:W-:Y:S01]  /*0000*/  LDC R1, c[0x0][0x37c] ;  /* 0x0000df00ff017b82 */ /* 0x000fe20000000800 */
[----:B------:R-:W0:Y:S01]  /*0010*/  S2R R0, SR_TID.X ;  /* 0x0000000000007919 */ /* 0x000e220000002100 */
[----:B------:R-:W-:Y:S01]  /*0020*/  CS2R R38, SRZ ;  /* 0x0000000000267805 */ /* 0x000fe2000001ff00 */
[----:B------:R-:W1:Y:S01]  /*0030*/  LDCU.64 UR6, c[0x0][0x358] ;  /* 0x00006b00ff0677ac */ /* 0x000e620008000a00 */
[----:B------:R-:W-:Y:S01]  /*0040*/  UMOV UR4, URZ ;  /* 0x000000ff00047c82 */ /* 0x000fe20008000000 */
[----:B01----:R-:W-:-:S07]  /*0050*/  IMAD.SHL.U32 R3, R0, 0x8, RZ ;  /* 0x0000000800037824 */ /* 0x003fce00078e00ff */
.L_x_1:
[C---:B------:R-:W-:Y:S01]  /*0060*/  VIADD R53, R3.reuse, 0xd00 ;  /* 0x00000d0003357836 */ /* 0x040fe20000000000 */
[----:B------:R-:W-:Y:S01]  /*0070*/  UIADD3 UR4, UPT, UPT, UR4, 0x1, URZ ;  /* 0x0000000104047890 */ /* 0x000fe2000fffe0ff */
[C---:B------:R-:W-:Y:S01]  /*0080*/  VIADD R2, R3.reuse, 0xe00 ;  /* 0x00000e0003027836 */ /* 0x040fe20000000000 */
[----:B------:R-:W0:Y:S01]  /*0090*/  LDCU.64 UR8, c[0x4][URZ] ;  /* 0x01000000ff0877ac */ /* 0x000e220008000a00 */
[----:B------:R-:W-:Y:S01]  /*00a0*/  VIADD R52, R3, 0x200 ;  /* 0x0000020003347836 */ /* 0x000fe20000000000 */
[----:B------:R-:W-:Y:S02]  /*00b0*/  LOP3.LUT R53, R53, 0x13f8, RZ, 0xc0, !PT ;  /* 0x000013f835357812 */ /* 0x000fe400078ec0ff */
[----:B------:R-:W-:Y:S01]  /*00c0*/  LOP3.LUT R2, R2, 0x13f8, RZ, 0xc0, !PT ;  /* 0x000013f802027812 */ /* 0x000fe200078ec0ff */
[----:B------:R-:W-:Y:S01]  /*00d0*/  UISETP.NE.AND UP2, UPT, UR4, 0x5b8d80, UPT ;  /* 0x005b8d800400788c */ /* 0x000fe2000bf45270 */
[----:B------:R-:W-:-:S10]  /*00e0*/  UMOV UR5, URZ ;  /* 0x000000ff00057c82 */ /* 0x000fd40008000000 */
.L_x_0:
[C---:B------:R-:W-:Y:S01]  /*00f0*/  LOP3.LUT R4, R3.reuse, 0x13f8, RZ, 0xc0, !PT ;  /* 0x000013f803047812 */ /* 0x040fe200078ec0ff */
[----:B------:R-:W-:-:S03]  /*0100*/  VIADD R5, R3, 0x100 ;  /* 0x0000010003057836 */ /* 0x000fc60000000000 */
[----:B0-----:R-:W-:Y:S02]  /*0110*/  IADD3 R4, P0, PT, R4, UR8, RZ ;  /* 0x0000000804047c10 */ /* 0x001fe4000ff1e0ff */
[----:B------:R-:W-:-:S03]  /*0120*/  LOP3.LUT R6, R5, 0x13f8, RZ, 0xc0, !PT ;  /* 0x000013f805067812 */ /* 0x000fc600078ec0ff */
[----:B------:R-:W-:Y:S01]  /*0130*/  IMAD.X R5, RZ, RZ, UR9, P0 ;  /* 0x00000009ff057e24 */ /* 0x000fe200080e06ff */
[----:B------:R-:W-:Y:S02]  /*0140*/  IADD3 R6, P0, PT, R6, UR8, RZ ;  /* 0x0000000806067c10 */ /* 0x000fe4000ff1e0ff */
[----:B------:R-:W-:Y:S02]  /*0150*/  LOP3.LUT R8, R52, 0x13f8, RZ, 0xc0, !PT ;  /* 0x000013f834087812 */ /* 0x000fe400078ec0ff */
[----:B------:R-:W2:Y:S01]  /*0160*/  LDG.E.64.STRONG.SM R34, desc[UR6][R4.64] ;  /* 0x0000000604227981 */ /* 0x000ea2000c1ebb00 */
[----:B------:R-:W-:Y:S01]  /*0170*/  IMAD.X R7, RZ, RZ, UR9, P0 ;  /* 0x00000009ff077e24 */ /* 0x000fe200080e06ff */
[----:B------:R-:W-:Y:S01]  /*0180*/  IADD3 R8, P0, PT, R8, UR8, RZ ;  /* 0x0000000808087c10 */ /* 0x000fe2000ff1e0ff */
[----:B------:R-:W-:-:S03]  /*0190*/  VIADD R9, R3, 0x300 ;  /* 0x0000030003097836 */ /* 0x000fc60000000000 */
[----:B------:R-:W3:Y:S01]  /*01a0*/  LDG.E.64.STRONG.SM R36, desc[UR6][R6.64] ;  /* 0x0000000606247981 */ /* 0x000ee2000c1ebb00 */
[----:B------:R-:W-:Y:S01]  /*01b0*/  VIADD R11, R3, 0x400 ;  /* 0x00000400030b7836 */ /* 0x000fe20000000000 */
[----:B------:R-:W-:Y:S01]  /*01c0*/  LOP3.LUT R10, R9, 0x13f8, RZ, 0xc0, !PT ;  /* 0x000013f8090a7812 */ /* 0x000fe200078ec0ff */
[----:B------:R-:W-:Y:S01]  /*01d0*/  IMAD.X R9, RZ, RZ, UR9, P0 ;  /* 0x00000009ff097e24 */ /* 0x000fe200080e06ff */
[----:B------:R-:W4:Y:S02]  /*01e0*/  LDG.E.64.STRONG.SM R4, desc[UR6][R4.64+0x100] ;  /* 0x0001000604047981 */ /* 0x000f24000c1ebb00 */
[----:B------:R-:W-:Y:S02]  /*01f0*/  IADD3 R10, P0, PT, R10, UR8, RZ ;  /* 0x000000080a0a7c10 */ /* 0x000fe4000ff1e0ff */
[----:B------:R-:W5:Y:S01]  /*0200*/  LDG.E.64.STRONG.SM R32, desc[UR6][R8.64] ;  /* 0x0000000608207981 */ /* 0x000f62000c1ebb00 */
[----:B------:R-:W-:Y:S01]  /*0210*/  LOP3.LUT R12, R11, 0x13f8, RZ, 0xc0, !PT ;  /* 0x000013f80b0c7812 */ /* 0x000fe200078ec0ff */
[----:B------:R-:W-:-:S02]  /*0220*/  VIADD R13, R3, 0x500 ;  /* 0x00000500030d7836 */ /* 0x000fc40000000000 */
[----:B------:R-:W-:Y:S01]  /*0230*/  IMAD.X R11, RZ, RZ, UR9, P0 ;  /* 0x00000009ff0b7e24 */ /* 0x000fe200080e06ff */
[----:B------:R-:W-:Y:S01]  /*0240*/  IADD3 R12, P0, PT, R12, UR8, RZ ;  /* 0x000000080c0c7c10 */ /* 0x000fe2000ff1e0ff */
[----:B------:R-:W-:Y:S01]  /*0250*/  VIADD R15, R3, 0x600 ;  /* 0x00000600030f7836 */ /* 0x000fe20000000000 */
[----:B------:R-:W-:Y:S01]  /*0260*/  LOP3.LUT R14, R13, 0x13f8, RZ, 0xc0, !PT ;  /* 0x000013f80d0e7812 */ /* 0x000fe200078ec0ff */
[----:B------:R-:W-:Y:S01]  /*0270*/  VIADD R17, R3, 0x700 ;  /* 0x0000070003117836 */ /* 0x000fe20000000000 */
[----:B------:R-:W4:Y:S01]  /*0280*/  LDG.E.64.STRONG.SM R22, desc[UR6][R10.64] ;  /* 0x000000060a167981 */ /* 0x000f22000c1ebb00 */
[----:B------:R-:W-:Y:S01]  /*0290*/  IMAD.X R13, RZ, RZ, UR9, P0 ;  /* 0x00000009ff0d7e24 */ /* 0x000fe200080e06ff */
[----:B------:R-:W-:Y:S02]  /*02a0*/  IADD3 R14, P0, PT, R14, UR8, RZ ;  /* 0x000000080e0e7c10 */ /* 0x000fe4000ff1e0ff */
[----:B------:R-:W-:Y:S01]  /*02b0*/  LOP3.LUT R16, R15, 0x13f8, RZ, 0xc0, !PT ;  /* 0x000013f80f107812 */ /* 0x000fe200078ec0ff */
[----:B------:R-:W-:Y:S01]  /*02c0*/  VIADD R19, R3, 0x800 ;  /* 0x0000080003137836 */ /* 0x000fe20000000000 */
[----:B------:R-:W4:Y:S01]  /*02d0*/  LDG.E.64.STRONG.SM R24, desc[UR6][R12.64] ;  /* 0x000000060c187981 */ /* 0x000f22000c1ebb00 */
[----:B------:R-:W-:Y:S01]  /*02e0*/  IMAD.X R15, RZ, RZ, UR9, P0 ;  /* 0x00000009ff0f7e24 */ /* 0x000fe200080e06ff */
[----:B------:R-:W-:-:S02]  /*02f0*/  IADD3 R16, P0, PT, R16, UR8, RZ ;  /* 0x0000000810107c10 */ /* 0x000fc4000ff1e0ff */
[----:B------:R-:W-:Y:S01]  /*0300*/  LOP3.LUT R18, R17, 0x13f8, RZ, 0xc0, !PT ;  /* 0x000013f811127812 */ /* 0x000fe200078ec0ff */
[----:B------:R-:W4:Y:S04]  /*0310*/  LDG.E.64.STRONG.SM R6, desc[UR6][R6.64+0x100] ;  /* 0x0001000606067981 */ /* 0x000f28000c1ebb00 */
[----:B------:R-:W4:Y:S01]  /*0320*/  LDG.E.64.STRONG.SM R26, desc[UR6][R14.64] ;  /* 0x000000060e1a7981 */ /* 0x000f22000c1ebb00 */
[----:B------:R-:W-:Y:S01]  /*0330*/  IMAD.X R17, RZ, RZ, UR9, P0 ;  /* 0x00000009ff117e24 */ /* 0x000fe200080e06ff */
[----:B------:R-:W-:Y:S02]  /*0340*/  IADD3 R18, P0, PT, R18, UR8, RZ ;  /* 0x0000000812127c10 */ /* 0x000fe4000ff1e0ff */
[----:B------:R-:W-:Y:S01]  /*0350*/  LOP3.LUT R20, R19, 0x13f8, RZ, 0xc0, !PT ;  /* 0x000013f813147812 */ /* 0x000fe200078ec0ff */
[----:B------:R-:W4:Y:S04]  /*0360*/  LDG.E.64.STRONG.SM R8, desc[UR6][R8.64+0x100] ;  /* 0x0001000608087981 */ /* 0x000f28000c1ebb00 */
[----:B------:R-:W4:Y:S01]  /*0370*/  LDG.E.64.STRONG.SM R28, desc[UR6][R16.64] ;  /* 0x00000006101c7981 */ /* 0x000f22000c1ebb00 */
[----:B------:R-:W-:Y:S01]  /*0380*/  IMAD.X R19, RZ, RZ, UR9, P0 ;  /* 0x00000009ff137e24 */ /* 0x000fe200080e06ff */
[----:B------:R-:W-:-:S02]  /*0390*/  IADD3 R20, P0, PT, R20, UR8, RZ ;  /* 0x0000000814147c10 */ /* 0x000fc4000ff1e0ff */
[----:B------:R-:W4:Y:S04]  /*03a0*/  LDG.E.64.STRONG.SM R10, desc[UR6][R10.64+0x100] ;  /* 0x000100060a0a7981 */ /* 0x000f28000c1ebb00 */
[----:B------:R-:W4:Y:S01]  /*03b0*/  LDG.E.64.STRONG.SM R30, desc[UR6][R18.64] ;  /* 0x00000006121e7981 */ /* 0x000f22000c1ebb00 */
[----:B------:R-:W-:-:S03]  /*03c0*/  IMAD.X R21, RZ, RZ, UR9, P0 ;  /* 0x00000009ff157e24 */ /* 0x000fc600080e06ff */
[----:B------:R-:W4:Y:S04]  /*03d0*/  LDG.E.64.STRONG.SM R12, desc[UR6][R12.64+0x100] ;  /* 0x000100060c0c7981 */ /* 0x000f28000c1ebb00 */
[----:B------:R-:W4:Y:S04]  /*03e0*/  LDG.E.64.STRONG.SM R46, desc[UR6][R20.64] ;  /* 0x00000006142e7981 */ /* 0x000f28000c1ebb00 */
[----:B------:R-:W4:Y:S04]  /*03f0*/  LDG.E.64.STRONG.SM R14, desc[UR6][R14.64+0x100] ;  /* 0x000100060e0e7981 */ /* 0x000f28000c1ebb00 */
[----:B------:R-:W4:Y:S04]  /*0400*/  LDG.E.64.STRONG.SM R16, desc[UR6][R16.64+0x100] ;  /* 0x0001000610107981 */ /* 0x000f28000c1ebb00 */
[----:B------:R-:W4:Y:S04]  /*0410*/  LDG.E.64.STRONG.SM R18, desc[UR6][R18.64+0x100] ;  /* 0x0001000612127981 */ /* 0x000f28000c1ebb00 */
[----:B------:R-:W4:Y:S01]  /*0420*/  LDG.E.64.STRONG.SM R20, desc[UR6][R20.64+0x100] ;  /* 0x0001000614147981 */ /* 0x000f22000c1ebb00 */
[----:B--2---:R-:W-:-:S08]  /*0430*/  DADD R34, R34, R38 ;  /* 0x0000000022227229 */ /* 0x004fd00000000026 */
[----:B---3--:R-:W-:-:S08]  /*0440*/  DADD R34, R34, R36 ;  /* 0x0000000022227229 */ /* 0x008fd00000000024 */
[----:B-----5:R-:W-:Y:S01]  /*0450*/  DADD R32, R34, R32 ;  /* 0x0000000022207229 */ /* 0x020fe20000000020 */
[----:B------:R-:W-:-:S05]  /*0460*/  VIADD R34, R3, 0x900 ;  /* 0x0000090003227836 */ /* 0x000fca0000000000 */
[----:B------:R-:W-:Y:S02]  /*0470*/  LOP3.LUT R34, R34, 0x13f8, RZ, 0xc0, !PT ;  /* 0x000013f822227812 */ /* 0x000fe400078ec0ff */
[----:B----4-:R-:W-:Y:S01]  /*0480*/  DADD R32, R32, R22 ;  /* 0x0000000020207229 */ /* 0x010fe20000000016 */
[----:B------:R-:W-:Y:S01]  /*0490*/  VIADD R23, R3, 0xa00 ;  /* 0x00000a0003177836 */ /* 0x000fe20000000000 */
[----:B------:R-:W-:-:S04]  /*04a0*/  IADD3 R22, P0, PT, R34, UR8, RZ ;  /* 0x0000000822167c10 */ /* 0x000fc8000ff1e0ff */
[----:B------:R-:W-:Y:S01]  /*04b0*/  LOP3.LUT R34, R23, 0x13f8, RZ, 0xc0, !PT ;  /* 0x000013f817227812 */ /* 0x000fe200078ec0ff */
[----:B------:R-:W-:Y:S01]  /*04c0*/  IMAD.X R23, RZ, RZ, UR9, P0 ;  /* 0x00000009ff177e24 */ /* 0x000fe200080e06ff */
[----:B------:R-:W-:Y:S01]  /*04d0*/  DADD R32, R32, R24 ;  /* 0x0000000020207229 */ /* 0x000fe20000000018 */
[----:B------:R-:W-:Y:S01]  /*04e0*/  VIADD R25, R3, 0xb00 ;  /* 0x00000b0003197836 */ /* 0x000fe20000000000 */
[----:B------:R-:W-:Y:S02]  /*04f0*/  IADD3 R24, P0, PT, R34, UR8, RZ ;  /* 0x0000000822187c10 */ /* 0x000fe4000ff1e0ff */
[----:B------:R-:W2:Y:S02]  /*0500*/  LDG.E.64.STRONG.SM R34, desc[UR6][R22.64] ;  /* 0x0000000616227981 */ /* 0x000ea4000c1ebb00 */
[----:B------:R-:W-:Y:S01]  /*0510*/  LOP3.LUT R36, R25, 0x13f8, RZ, 0xc0, !PT ;  /* 0x000013f819247812 */ /* 0x000fe200078ec0ff */
[----:B------:R-:W-:Y:S01]  /*0520*/  IMAD.X R25, RZ, RZ, UR9, P0 ;  /* 0x00000009ff197e24 */ /* 0x000fe200080e06ff */
[----:B------:R-:W-:Y:S01]  /*0530*/  DADD R32, R32, R26 ;  /* 0x0000000020207229 */ /* 0x000fe2000000001a */
[----:B------:R-:W-:Y:S01]  /*0540*/  VIADD R27, R3, 0xc00 ;  /* 0x00000c00031b7836 */ /* 0x000fe20000000000 */
[----:B------:R-:W-:-:S02]  /*0550*/  IADD3 R26, P0, PT, R36, UR8, RZ ;  /* 0x00000008241a7c10 */ /* 0x000fc4000ff1e0ff */
[----:B------:R-:W3:Y:S02]  /*0560*/  LDG.E.64.STRONG.SM R38, desc[UR6][R24.64] ;  /* 0x0000000618267981 */ /* 0x000ee4000c1ebb00 */
[----:B------:R-:W-:Y:S01]  /*0570*/  LOP3.LUT R36, R27, 0x13f8, RZ, 0xc0, !PT ;  /* 0x000013f81b247812 */ /* 0x000fe200078ec0ff */
[----:B------:R-:W-:Y:S01]  /*0580*/  IMAD.X R27, RZ, RZ, UR9, P0 ;  /* 0x00000009ff1b7e24 */ /* 0x000fe200080e06ff */
[----:B------:R-:W-:Y:S01]  /*0590*/  DADD R32, R32, R28 ;  /* 0x0000000020207229 */ /* 0x000fe2000000001c */
[----:B------:R-:W4:Y:S01]  /*05a0*/  LDG.E.64.STRONG.SM R22, desc[UR6][R22.64+0x100] ;  /* 0x0001000616167981 */ /* 0x000f22000c1ebb00 */
[----:B------:R-:W-:-:S03]  /*05b0*/  IADD3 R28, P0, PT, R36, UR8, RZ ;  /* 0x00000008241c7c10 */ /* 0x000fc6000ff1e0ff */
[----:B------:R-:W5:Y:S02]  /*05c0*/  LDG.E.64.STRONG.SM R44, desc[UR6][R26.64] ;  /* 0x000000061a2c7981 */ /* 0x000f64000c1ebb00 */
[----:B------:R-:W-:Y:S01]  /*05d0*/  IMAD.X R29, RZ, RZ, UR9, P0 ;  /* 0x00000009ff1d7e24 */ /* 0x000fe200080e06ff */
[----:B------:R-:W-:Y:S01]  /*05e0*/  DADD R32, R32, R30 ;  /* 0x0000000020207229 */ /* 0x000fe2000000001e */
[----:B------:R-:W4:Y:S01]  /*05f0*/  LDG.E.64.STRONG.SM R24, desc[UR6][R24.64+0x100] ;  /* 0x0001000618187981 */ /* 0x000f22000c1ebb00 */
[----:B------:R-:W-:-:S03]  /*0600*/  IADD3 R30, P0, PT, R53, UR8, RZ ;  /* 0x00000008351e7c10 */ /* 0x000fc6000ff1e0ff */
[----:B------:R-:W4:Y:S02]  /*0610*/  LDG.E.64.STRONG.SM R36, desc[UR6][R28.64] ;  /* 0x000000061c247981 */ /* 0x000f24000c1ebb00 */
[----:B------:R-:W-:Y:S01]  /*0620*/  IMAD.X R31, RZ, RZ, UR9, P0 ;  /* 0x00000009ff1f7e24 */ /* 0x000fe200080e06ff */
[----:B------:R-:W-:Y:S01]  /*0630*/  DADD R46, R32, R46 ;  /* 0x00000000202e7229 */ /* 0x000fe2000000002e */
[----:B------:R-:W4:Y:S01]  /*0640*/  LDG.E.64.STRONG.SM R26, desc[UR6][R26.64+0x100] ;  /* 0x000100061a1a7981 */ /* 0x000f22000c1ebb00 */
[----:B------:R-:W-:-:S03]  /*0650*/  IADD3 R32, P0, PT, R2, UR8, RZ ;  /* 0x0000000802207c10 */ /* 0x000fc6000ff1e0ff */
[----:B------:R-:W4:Y:S02]  /*0660*/  LDG.E.64.STRONG.SM R42, desc[UR6][R30.64] ;  /* 0x000000061e2a7981 */ /* 0x000f24000c1ebb00 */
[----:B------:R-:W-:Y:S02]  /*0670*/  IMAD.X R33, RZ, RZ, UR9, P0 ;  /* 0x00000009ff217e24 */ /* 0x000fe400080e06ff */
[----:B------:R-:W4:Y:S04]  /*0680*/  LDG.E.64.STRONG.SM R28, desc[UR6][R28.64+0x100] ;  /* 0x000100061c1c7981 */ /* 0x000f28000c1ebb00 */
[----:B------:R-:W4:Y:S04]  /*0690*/  LDG.E.64.STRONG.SM R40, desc[UR6][R32.64] ;  /* 0x0000000620287981 */ /* 0x000f28000c1ebb00 */
[----:B------:R-:W4:Y:S04]  /*06a0*/  LDG.E.64.STRONG.SM R30, desc[UR6][R30.64+0x100] ;  /* 0x000100061e1e7981 */ /* 0x000f28000c1ebb00 */
[----:B------:R-:W4:Y:S01]  /*06b0*/  LDG.E.64.STRONG.SM R32, desc[UR6][R32.64+0x100] ;  /* 0x0001000620207981 */ /* 0x000f22000c1ebb00 */
[----:B--2---:R-:W-:-:S08]  /*06c0*/  DADD R34, R46, R34 ;  /* 0x000000002e227229 */ /* 0x004fd00000000022 */
[----:B---3--:R-:W-:Y:S01]  /*06d0*/  DADD R34, R34, R38 ;  /* 0x0000000022227229 */ /* 0x008fe20000000026 */
[----:B------:R-:W-:-:S05]  /*06e0*/  VIADD R38, R3, 0xf00 ;  /* 0x00000f0003267836 */ /* 0x000fca0000000000 */
[----:B------:R-:W-:Y:S02]  /*06f0*/  LOP3.LUT R38, R38, 0x13f8, RZ, 0xc0, !PT ;  /* 0x000013f826267812 */ /* 0x000fe400078ec0ff */
[----:B-----5:R-:W-:-:S08]  /*0700*/  DADD R34, R34, R44 ;  /* 0x0000000022227229 */ /* 0x020fd0000000002c */
[----:B----4-:R-:W-:Y:S01]  /*0710*/  DADD R36, R34, R36 ;  /* 0x0000000022247229 */ /* 0x010fe20000000024 */
[----:B------:R-:W-:Y:S02]  /*0720*/  LOP3.LUT R35, R3, 0x13f8, RZ, 0xc0, !PT ;  /* 0x000013f803237812 */ /* 0x000fe400078ec0ff */
[----:B------:R-:W-:Y:S02]  /*0730*/  IADD3 R34, P0, PT, R38, UR8, RZ ;  /* 0x0000000826227c10 */ /* 0x000fe4000ff1e0ff */
[----:B------:R-:W-:-:S03]  /*0740*/  LOP3.LUT R38, R35, 0x1000, RZ, 0x3c, !PT ;  /* 0x0000100023267812 */ /* 0x000fc600078e3cff */
[----:B------:R-:W-:Y:S01]  /*0750*/  DADD R42, R36, R42 ;  /* 0x00000000242a7229 */ /* 0x000fe2000000002a */
[----:B------:R-:W-:Y:S01]  /*0760*/  IMAD.X R35, RZ, RZ, UR9, P0 ;  /* 0x00000009ff237e24 */ /* 0x000fe200080e06ff */
[----:B------:R-:W-:Y:S01]  /*0770*/  IADD3 R36, P0, PT, R38, UR8, RZ ;  /* 0x0000000826247c10 */ /* 0x000fe2000ff1e0ff */
[----:B------:R-:W-:-:S03]  /*0780*/  VIADD R37, R3, 0x1100 ;  /* 0x0000110003257836 */ /* 0x000fc60000000000 */
[----:B------:R-:W2:Y:S02]  /*0790*/  LDG.E.64.STRONG.SM R38, desc[UR6][R34.64] ;  /* 0x0000000622267981 */ /* 0x000ea4000c1ebb00 */
[----:B------:R-:W-:Y:S01]  /*07a0*/  LOP3.LUT R44, R37, 0x13f8, RZ, 0xc0, !PT ;  /* 0x000013f8252c7812 */ /* 0x000fe200078ec0ff */
[----:B------:R-:W-:Y:S01]  /*07b0*/  IMAD.X R37, RZ, RZ, UR9, P0 ;  /* 0x00000009ff257e24 */ /* 0x000fe200080e06ff */
[----:B------:R-:W-:Y:S01]  /*07c0*/  DADD R40, R42, R40 ;  /* 0x000000002a287229 */ /* 0x000fe20000000028 */
[----:B------:R-:W-:Y:S01]  /*07d0*/  VIADD R43, R3, 0x1200 ;  /* 0x00001200032b7836 */ /* 0x000fe20000000000 */
[----:B------:R-:W-:Y:S02]  /*07e0*/  IADD3 R42, P0, PT, R44, UR8, RZ ;  /* 0x000000082c2a7c10 */ /* 0x000fe4000ff1e0ff */
[----:B------:R-:W3:Y:S02]  /*07f0*/  LDG.E.64.STRONG.SM R44, desc[UR6][R36.64] ;  /* 0x00000006242c7981 */ /* 0x000ee4000c1ebb00 */
[----:B------:R-:W-:Y:S01]  /*0800*/  LOP3.LUT R46, R43, 0x13f8, RZ, 0xc0, !PT ;  /* 0x000013f82b2e7812 */ /* 0x000fe200078ec0ff */
[----:B------:R-:W-:Y:S01]  /*0810*/  IMAD.X R43, RZ, RZ, UR9, P0 ;  /* 0x00000009ff2b7e24 */ /* 0x000fe200080e06ff */
[----:B------:R-:W4:Y:S02]  /*0820*/  LDG.E.64.STRONG.SM R34, desc[UR6][R34.64+0x100] ;  /* 0x0001000622227981 */ /* 0x000f24000c1ebb00 */
[----:B------:R-:W-:-:S02]  /*0830*/  IADD3 R46, P0, PT, R46, UR8, RZ ;  /* 0x000000082e2e7c10 */ /* 0x000fc4000ff1e0ff */
[----:B------:R-:W5:Y:S03]  /*0840*/  LDG.E.64.STRONG.SM R48, desc[UR6][R42.64] ;  /* 0x000000062a307981 */ /* 0x000f66000c1ebb00 */
[----:B------:R-:W-:Y:S01]  /*0850*/  IMAD.X R47, RZ, RZ, UR9, P0 ;  /* 0x00000009ff2f7e24 */ /* 0x000fe200080e06ff */
        /* <DEDUP_REMOVED lines=9> */
[----:B----4-:R-:W-:Y:S02]  /*08f0*/  DADD R50, R48, R50 ;  /* 0x0000000030327229 */ /* 0x010fe40000000032 */
[----:B------:R-:W-:-:S05]  /*0900*/  IADD3 R38, P0, PT, R38, UR8, RZ ;  /* 0x0000000826267c10 */ /* 0x000fca000ff1e0ff */
[----:B------:R-:W-:-:S05]  /*0910*/  IMAD.X R39, RZ, RZ, UR9, P0 ;  /* 0x00000009ff277e24 */ /* 0x000fca00080e06ff */
[----:B------:R-:W2:Y:S04]  /*0920*/  LDG.E.64.STRONG.SM R40, desc[UR6][R38.64] ;  /* 0x0000000626287981 */ /* 0x000ea8000c1ebb00 */
[----:B------:R-:W3:Y:S01]  /*0930*/  LDG.E.64.STRONG.SM R38, desc[UR6][R38.64+0x100] ;  /* 0x0001000626267981 */ /* 0x000ee2000c1ebb00 */
[----:B------:R-:W-:-:S04]  /*0940*/  UIADD3 UR5, UPT, UPT, UR5, 0x500, URZ ;  /* 0x0000050005057890 */ /* 0x000fc8000fffe0ff */
[----:B------:R-:W-:Y:S02]  /*0950*/  UISETP.GE.U32.AND UP0, UPT, UR5, 0x3000, UPT ;  /* 0x000030000500788c */ /* 0x000fe4000bf06070 */
[----:B------:R-:W-:-:S04]  /*0960*/  UIADD3 UR8, UP1, UPT, UR8, 0x200, URZ ;  /* 0x0000020008087890 */ /* 0x000fc8000ff3e0ff */
[----:B------:R-:W-:Y:S01]  /*0970*/  UIADD3.X UR9, UPT, UPT, URZ, UR9, URZ, UP1, !UPT ;  /* 0x00000009ff097290 */ /* 0x000fe20008ffe4ff */
[----:B--2---:R-:W-:-:S08]  /*0980*/  DADD R40, R50, R40 ;  /* 0x0000000032287229 */ /* 0x004fd00000000028 */
[----:B------:R-:W-:-:S08]  /*0990*/  DADD R4, R40, R4 ;  /* 0x0000000028047229 */ /* 0x000fd00000000004 */
        /* <DEDUP_REMOVED lines=18> */
[----:B---3--:R-:W-:Y:S01]  /*0ac0*/  DADD R38, R4, R38 ;  /* 0x0000000004267229 */ /* 0x008fe20000000026 */
[----:B------:R-:W-:Y:S10]  /*0ad0*/  BRA.U !UP0, `(.L_x_0) ;  /* 0xfffffff508847547 */ /* 0x000ff4000b83ffff */
[----:B------:R-:W-:Y:S05]  /*0ae0*/  BRA.U UP2, `(.L_x_1) ;  /* 0xfffffff5025c7547 */ /* 0x000fea000b83ffff */
[----:B------:R-:W0:Y:S02]  /*0af0*/  LDC.64 R2, c[0x4][RZ] ;  /* 0x01000000ff027b82 */ /* 0x000e240000000a00 */
[----:B0-----:R-:W-:-:S05]  /*0b00*/  IMAD.WIDE.U32 R2, R0, 0x8, R2 ;  /* 0x0000000800027825 */ /* 0x001fca00078e0002 */
[----:B------:R-:W-:Y:S01]  /*0b10*/  STG.E.64 desc[UR6][R2.64], R38 ;  /* 0x0000002602007986 */ /* 0x000fe2000c101b06 */
[----:B------:R-:W-:Y:S05]  /*0b20*/  EXIT ;  /* 0x000000000000794d */ /* 0x000fea0003800000 */
.L_x_2:
[----:B------:R-:W-:-:S00]  /*0b30*/  BRA `(.L_x_2) ;  /* 0xfffffffc00fc7947 */ /* 0x000fc0000383ffff */
[----:B------:R-:W-:-:S00]  /*0b40*/  NOP ;  /* 0x0000000000007918 */ /* 0x000fc00000000000 */
        /* <DEDUP_REMOVED lines=11> */
.L_x_3:


//--------------------- .nv.shared.reserved.0     --------------------------
	.section	.nv.shared.reserved.0,"aw",@nobits
	.weak		__nv_reservedSMEM_offset_0_alias
	.size		__nv_reservedSMEM_offset_0_alias, 0, 64
	.other		__nv_reservedSMEM_offset_0_alias,@"STO_CUDA_RESERVED_SHARED STV_DEFAULT"
__nv_reservedSMEM_offset_0_alias:
	.zero		0
	.zero		64


//--------------------- .nv.global                --------------------------
	.section	.nv.global,"aw",@nobits
.nv.global:
	.type		arr,@object
	.size		arr,(.L_0 - arr)
arr:
	.zero		98304
.L_0:


//--------------------- .nv.constant0._Z19l1_ld_hammer_kernelv --------------------------
	.section	.nv.constant0._Z19l1_ld_hammer_kernelv,"a",@progbits
	.sectionflags	@""
	.align	4
.nv.constant0._Z19l1_ld_hammer_kernelv:
	.zero		896


//--------------------- SYMBOLS --------------------------

	.type		.nv.reservedSmem.offset0,@object
	.size		.nv.reservedSmem.offset0,0x4
